	.headerflags	@"EF_CUDA_TEXMODE_UNIFIED EF_CUDA_64BIT_ADDRESS EF_CUDA_ACCELERATORS EF_CUDA_SM90 EF_CUDA_VIRTUAL_SM(EF_CUDA_SM90)"
	.elftype	@"ET_EXEC"


//--------------------- .nv.info                  --------------------------
	.section	.nv.info,"",@"SHT_CUDA_INFO"
	.align	4


	//----- nvinfo : EIATTR_REGCOUNT
	.align		4
        /*0000*/ 	.byte	0x04, 0x2f
        /*0002*/ 	.short	(.L_2 - .L_1)
	.align		4
.L_1:
        /*0004*/ 	.word	index@(triton_poi_fused_abs_add_clamp_div_floor_mul_relu_sign_sub_0)
        /*0008*/ 	.word	0x00000011


	//----- nvinfo : EIATTR_MIN_STACK_SIZE
	.align		4
.L_2:
        /*000c*/ 	.byte	0x04, 0x12
        /*000e*/ 	.short	(.L_4 - .L_3)
	.align		4
.L_3:
        /*0010*/ 	.word	index@(triton_poi_fused_abs_add_clamp_div_floor_mul_relu_sign_sub_0)
        /*0014*/ 	.word	0x00000000


	//----- nvinfo : EIATTR_FRAME_SIZE
	.align		4
.L_4:
        /*0018*/ 	.byte	0x04, 0x11
        /*001a*/ 	.short	(.L_6 - .L_5)
	.align		4
.L_5:
        /*001c*/ 	.word	index@(triton_poi_fused_abs_add_clamp_div_floor_mul_relu_sign_sub_0)
        /*0020*/ 	.word	0x00000000


	//----- nvinfo : EIATTR_MIN_STACK_SIZE
	.align		4
.L_6:
        /*0024*/ 	.byte	0x04, 0x12
        /*0026*/ 	.short	(.L_8 - .L_7)
	.align		4
.L_7:
        /*0028*/ 	.word	index@(triton_poi_fused_abs_add_clamp_div_floor_mul_relu_sign_sub_0)
        /*002c*/ 	.word	0x00000000
.L_8:


//--------------------- .nv.info.triton_poi_fused_abs_add_clamp_div_floor_mul_relu_sign_sub_0 --------------------------
	.section	.nv.info.triton_poi_fused_abs_add_clamp_div_floor_mul_relu_sign_sub_0,"",@"SHT_CUDA_INFO"
	.sectionflags	@""
	.align	4


	//----- nvinfo : EIATTR_CUDA_API_VERSION
	.align		4
        /*0000*/ 	.byte	0x04, 0x37
        /*0002*/ 	.short	(.L_10 - .L_9)
.L_9:
        /*0004*/ 	.word	0x0000007c


	//----- nvinfo : EIATTR_KPARAM_INFO
	.align		4
.L_10:
        /*0008*/ 	.byte	0x04, 0x17
        /*000a*/ 	.short	(.L_12 - .L_11)
.L_11:
        /*000c*/ 	.word	0x00000000
        /*0010*/ 	.short	0x0006
        /*0012*/ 	.short	0x0030
        /*0014*/ 	.byte	0x00, 0xf0, 0x11, 0x00


	//----- nvinfo : EIATTR_KPARAM_INFO
	.align		4
.L_12:
        /*0018*/ 	.byte	0x04, 0x17
        /*001a*/ 	.short	(.L_14 - .L_13)
.L_13:
        /*001c*/ 	.word	0x00000000
        /*0020*/ 	.short	0x0005
        /*0022*/ 	.short	0x0028
        /*0024*/ 	.byte	0x00, 0xf4, 0x21, 0x00


	//----- nvinfo : EIATTR_KPARAM_INFO
	.align		4
.L_14:
        /*0028*/ 	.byte	0x04, 0x17
        /*002a*/ 	.short	(.L_16 - .L_15)
.L_15:
        /*002c*/ 	.word	0x00000000
        /*0030*/ 	.short	0x0004
        /*0032*/ 	.short	0x0020
        /*0034*/ 	.byte	0x00, 0xf4, 0x21, 0x00


	//----- nvinfo : EIATTR_KPARAM_INFO
	.align		4
.L_16:
        /*0038*/ 	.byte	0x04, 0x17
        /*003a*/ 	.short	(.L_18 - .L_17)
.L_17:
        /*003c*/ 	.word	0x00000000
        /*0040*/ 	.short	0x0003
        /*0042*/ 	.short	0x0018
        /*0044*/ 	.byte	0x00, 0xf4, 0x21, 0x00


	//----- nvinfo : EIATTR_KPARAM_INFO
	.align		4
.L_18:
        /*0048*/ 	.byte	0x04, 0x17
        /*004a*/ 	.short	(.L_20 - .L_19)
.L_19:
        /*004c*/ 	.word	0x00000000
        /*0050*/ 	.short	0x0002
        /*0052*/ 	.short	0x0010
        /*0054*/ 	.byte	0x00, 0xf4, 0x21, 0x00


	//----- nvinfo : EIATTR_KPARAM_INFO
	.align		4
.L_20:
        /*0058*/ 	.byte	0x04, 0x17
        /*005a*/ 	.short	(.L_22 - .L_21)
.L_21:
        /*005c*/ 	.word	0x00000000
        /*0060*/ 	.short	0x0001
        /*0062*/ 	.short	0x0008
        /*0064*/ 	.byte	0x00, 0xf4, 0x21, 0x00


	//----- nvinfo : EIATTR_KPARAM_INFO
	.align		4
.L_22:
        /*0068*/ 	.byte	0x04, 0x17
        /*006a*/ 	.short	(.L_24 - .L_23)
.L_23:
        /*006c*/ 	.word	0x00000000
        /*0070*/ 	.short	0x0000
        /*0072*/ 	.short	0x0000
        /*0074*/ 	.byte	0x00, 0xf4, 0x21, 0x00


	//----- nvinfo : EIATTR_SPARSE_MMA_MASK
	.align		4
.L_24:
        /*0078*/ 	.byte	0x03, 0x50
        /*007a*/ 	.short	0x0000


	//----- nvinfo : EIATTR_MAXREG_COUNT
	.align		4
        /*007c*/ 	.byte	0x03, 0x1b
        /*007e*/ 	.short	0x00ff


	//----- nvinfo : EIATTR_EXIT_INSTR_OFFSETS
	.align		4
        /*0080*/ 	.byte	0x04, 0x1c
        /*0082*/ 	.short	(.L_26 - .L_25)


	//   ....[0]....
.L_25:
        /*0084*/ 	.word	0x000004a0


	//   ....[1]....
        /*0088*/ 	.word	0x000004c0


	//----- nvinfo : EIATTR_REQNTID
	.align		4
.L_26:
        /*008c*/ 	.byte	0x04, 0x10
        /*008e*/ 	.short	(.L_28 - .L_27)
.L_27:
        /*0090*/ 	.word	0x00000080
        /*0094*/ 	.word	0x00000001
        /*0098*/ 	.word	0x00000001


	//----- nvinfo : EIATTR_CBANK_PARAM_SIZE
	.align		4
.L_28:
        /*009c*/ 	.byte	0x03, 0x19
        /*009e*/ 	.short	0x0034


	//----- nvinfo : EIATTR_PARAM_CBANK
	.align		4
        /*00a0*/ 	.byte	0x04, 0x0a
        /*00a2*/ 	.short	(.L_30 - .L_29)
	.align		4
.L_29:
        /*00a4*/ 	.word	index@(.nv.constant0.triton_poi_fused_abs_add_clamp_div_floor_mul_relu_sign_sub_0)
        /*00a8*/ 	.short	0x0210
        /*00aa*/ 	.short	0x0034


	//----- nvinfo : EIATTR_SW_WAR
	.align		4
.L_30:
        /*00ac*/ 	.byte	0x04, 0x36
        /*00ae*/ 	.short	(.L_32 - .L_31)
.L_31:
        /*00b0*/ 	.word	0x00000008
.L_32:


//--------------------- .nv.callgraph             --------------------------
	.section	.nv.callgraph,"",@"SHT_CUDA_CALLGRAPH"
	.align	4
	.sectionentsize	8
	.align		4
        /*0000*/ 	.word	0x00000000
	.align		4
        /*0004*/ 	.word	0xffffffff
	.align		4
        /*0008*/ 	.word	0x00000000
	.align		4
        /*000c*/ 	.word	0xfffffffe
	.align		4
        /*0010*/ 	.word	0x00000000
	.align		4
        /*0014*/ 	.word	0xfffffffd
	.align		4
        /*0018*/ 	.word	0x00000000
	.align		4
        /*001c*/ 	.word	0xfffffffc


//--------------------- .nv.constant4             --------------------------
	.section	.nv.constant4,"a",@progbits
	.align	8
	.align		8
.nv.constant4:
        /*0000*/ 	.dword	_$_str


//--------------------- .text.triton_poi_fused_abs_add_clamp_div_floor_mul_relu_sign_sub_0 --------------------------
	.section	.text.triton_poi_fused_abs_add_clamp_div_floor_mul_relu_sign_sub_0,"ax",@progbits
	.align	128
        .global         triton_poi_fused_abs_add_clamp_div_floor_mul_relu_sign_sub_0
        .type           triton_poi_fused_abs_add_clamp_div_floor_mul_relu_sign_sub_0,@function
        .size           triton_poi_fused_abs_add_clamp_div_floor_mul_relu_sign_sub_0,(.L_x_1 - triton_poi_fused_abs_add_clamp_div_floor_mul_relu_sign_sub_0)
        .other          triton_poi_fused_abs_add_clamp_div_floor_mul_relu_sign_sub_0,@"STO_CUDA_ENTRY STV_DEFAULT"
triton_poi_fused_abs_add_clamp_div_floor_mul_relu_sign_sub_0:
.text.triton_poi_fused_abs_add_clamp_div_floor_mul_relu_sign_sub_0:
[----:B------:R-:W0:Y:S02]  /*0000*/  LDC R1, c[0x0][0x28] ;  /* 0x00000a00ff017b82 */ /* 0x000e240000000800 */
[----:B------:R-:W1:Y:S01]  /*0010*/  S2R R2, SR_TID.X ;  /* 0x0000000000027919 */ /* 0x000e620000002100 */
[----:B------:R-:W2:Y:S01]  /*0020*/  LDC.64 R10, c[0x0][0x218] ;  /* 0x00008600ff0a7b82 */ /* 0x000ea20000000a00 */
[----:B------:R-:W-:Y:S01]  /*0030*/  ULDC.64 UR4, c[0x0][0x208] ;  /* 0x0000820000047ab9 */ /* 0x000fe20000000a00 */
[----:B------:R-:W3:Y:S06]  /*0040*/  S2R R3, SR_CTAID.X ;  /* 0x0000000000037919 */ /* 0x000eec0000002500 */
[----:B------:R-:W4:Y:S01]  /*0050*/  LDC.64 R8, c[0x0][0x210] ;  /* 0x00008400ff087b82 */ /* 0x000f220000000a00 */
[----:B--2---:R2:W5:Y:S01]  /*0060*/  LDG.E R0, desc[UR4][R10.64] ;  /* 0x000000040a007981 */ /* 0x004562000c1e1900 */
[----:B-1----:R-:W-:-:S05]  /*0070*/  IMAD.SHL.U32 R2, R2, 0x2, RZ ;  /* 0x0000000202027824 */ /* 0x002fca00078e00ff */
[----:B------:R-:W-:Y:S01]  /*0080*/  LOP3.LUT R2, R2, 0xfe, RZ, 0xc0, !PT ;  /* 0x000000fe02027812 */ /* 0x000fe200078ec0ff */
[----:B------:R-:W1:Y:S04]  /*0090*/  LDC.64 R6, c[0x0][0x220] ;  /* 0x00008800ff067b82 */ /* 0x000e680000000a00 */
[----:B---3--:R-:W-:-:S05]  /*00a0*/  IMAD R4, R3, 0x100, R2 ;  /* 0x0000010003047824 */ /* 0x008fca00078e0202 */
[C---:B------:R-:W-:Y:S02]  /*00b0*/  ISETP.GE.AND P0, PT, R4.reuse, 0x100, PT ;  /* 0x000001000400780c */ /* 0x040fe40003f06270 */
[----:B------:R-:W-:Y:S01]  /*00c0*/  CS2R R2, SRZ ;  /* 0x0000000000027805 */ /* 0x000fe2000001ff00 */
[----:B----4-:R-:W-:-:S10]  /*00d0*/  IMAD.WIDE R8, R4, 0x4, R8 ;  /* 0x0000000404087825 */ /* 0x010fd400078e0208 */
[----:B------:R-:W3:Y:S04]  /*00e0*/  @!P0 LDG.E.64 R2, desc[UR4][R8.64] ;  /* 0x0000000408028981 */ /* 0x000ee8000c1e1b00 */
[----:B-1----:R-:W4:Y:S01]  /*00f0*/  LDG.E R6, desc[UR4][R6.64] ;  /* 0x0000000406067981 */ /* 0x002f22000c1e1900 */
[----:B------:R-:W1:Y:S08]  /*0100*/  LDC.64 R12, c[0x0][0x228] ;  /* 0x00008a00ff0c7b82 */ /* 0x000e700000000a00 */
[----:B--2---:R-:W2:Y:S01]  /*0110*/  LDC.64 R10, c[0x0][0x230] ;  /* 0x00008c00ff0a7b82 */ /* 0x004ea20000000a00 */
[----:B-1----:R-:W4:Y:S04]  /*0120*/  LDG.E R12, desc[UR4][R12.64] ;  /* 0x000000040c0c7981 */ /* 0x002f28000c1e1900 */
[----:B--2---:R-:W2:Y:S01]  /*0130*/  LDG.E R10, desc[UR4][R10.64] ;  /* 0x000000040a0a7981 */ /* 0x004ea2000c1e1900 */
[C---:B-----5:R-:W-:Y:S01]  /*0140*/  FSETP.GEU.AND P2, PT, |R0|.reuse, 1.175494350822287508e-38, PT ;  /* 0x008000000000780b */ /* 0x060fe20003f4e200 */
[C---:B------:R-:W-:Y:S01]  /*0150*/  FMUL R5, R0.reuse, 0.25 ;  /* 0x3e80000000057820 */ /* 0x040fe20000400000 */
[----:B------:R-:W-:-:S04]  /*0160*/  FSETP.GT.AND P1, PT, |R0|, 8.50705917302346158658e+37, PT ;  /* 0x7e8000000000780b */ /* 0x000fc80003f24200 */
[----:B------:R-:W-:-:S07]  /*0170*/  FSEL R5, R5, R0, P1 ;  /* 0x0000000005057208 */ /* 0x000fce0000800000 */
[----:B------:R-:W-:-:S06]  /*0180*/  @!P2 FMUL R5, R5, 16777216 ;  /* 0x4b8000000505a820 */ /* 0x000fcc0000400000 */
[----:B------:R-:W4:Y:S01]  /*0190*/  MUFU.RCP R5, R5 ;  /* 0x0000000500057308 */ /* 0x000f220000001000 */
[----:B---3--:R-:W-:Y:S01]  /*01a0*/  @P1 FMUL R2, R2, 0.25 ;  /* 0x3e80000002021820 */ /* 0x008fe20000400000 */
[----:B------:R-:W-:-:S03]  /*01b0*/  @P1 FMUL R3, R3, 0.25 ;  /* 0x3e80000003031820 */ /* 0x000fc60000400000 */
[----:B------:R-:W-:Y:S01]  /*01c0*/  @!P2 FMUL R2, R2, 16777216 ;  /* 0x4b8000000202a820 */ /* 0x000fe20000400000 */
[----:B------:R-:W-:-:S03]  /*01d0*/  @!P2 FMUL R3, R3, 16777216 ;  /* 0x4b8000000303a820 */ /* 0x000fc60000400000 */
[C-C-:B----4-:R-:W-:Y:S01]  /*01e0*/  FFMA R2, R5.reuse, R2, -R6.reuse ;  /* 0x0000000205027223 */ /* 0x150fe20000000806 */
[----:B------:R-:W-:-:S04]  /*01f0*/  FFMA R3, R5, R3, -R6 ;  /* 0x0000000305037223 */ /* 0x000fc80000000806 */
[C---:B------:R-:W-:Y:S02]  /*0200*/  FSETP.GT.AND P1, PT, R2.reuse, RZ, PT ;  /* 0x000000ff0200720b */ /* 0x040fe40003f24000 */
[C---:B------:R-:W-:Y:S02]  /*0210*/  FSETP.GEU.AND P3, PT, R2.reuse, RZ, PT ;  /* 0x000000ff0200720b */ /* 0x040fe40003f6e000 */
[C---:B------:R-:W-:Y:S01]  /*0220*/  FSETP.GT.AND P2, PT, R3.reuse, RZ, PT ;  /* 0x000000ff0300720b */ /* 0x040fe20003f44000 */
[----:B------:R-:W-:Y:S01]  /*0230*/  FADD R7, |R2|, 0.5 ;  /* 0x3f00000002077421 */ /* 0x000fe20000000200 */
[----:B------:R-:W-:Y:S02]  /*0240*/  FSETP.GEU.AND P4, PT, R3, RZ, PT ;  /* 0x000000ff0300720b */ /* 0x000fe40003f8e000 */
[----:B------:R-:W-:Y:S01]  /*0250*/  SEL R2, RZ, 0x1, !P1 ;  /* 0x00000001ff027807 */ /* 0x000fe20004800000 */
[----:B------:R-:W-:-:S04]  /*0260*/  IMAD.MOV.U32 R5, RZ, RZ, RZ ;  /* 0x000000ffff057224 */ /* 0x000fc800078e00ff */
[----:B------:R-:W-:Y:S02]  /*0270*/  @!P1 IMAD.MOV R5, RZ, RZ, -0x1 ;  /* 0xffffffffff059424 */ /* 0x000fe400078e02ff */
[----:B------:R-:W-:Y:S01]  /*0280*/  @P3 IMAD.MOV R5, RZ, RZ, R2 ;  /* 0x000000ffff053224 */ /* 0x000fe200078e0202 */
[----:B------:R-:W-:Y:S01]  /*0290*/  SEL R2, RZ, 0x1, !P2 ;  /* 0x00000001ff027807 */ /* 0x000fe20005000000 */
[----:B------:R-:W-:Y:S01]  /*02a0*/  FADD R8, |R3|, 0.5 ;  /* 0x3f00000003087421 */ /* 0x000fe20000000200 */
[----:B------:R-:W-:Y:S02]  /*02b0*/  IMAD.MOV.U32 R3, RZ, RZ, RZ ;  /* 0x000000ffff037224 */ /* 0x000fe400078e00ff */
[----:B------:R-:W-:Y:S02]  /*02c0*/  @!P2 IMAD.MOV R3, RZ, RZ, -0x1 ;  /* 0xffffffffff03a424 */ /* 0x000fe400078e02ff */
[----:B------:R-:W-:Y:S01]  /*02d0*/  @P4 IMAD.MOV R3, RZ, RZ, R2 ;  /* 0x000000ffff034224 */ /* 0x000fe200078e0202 */
[----:B------:R-:W-:Y:S08]  /*02e0*/  FRND.FTZ.FLOOR R14, R7 ;  /* 0x00000007000e7307 */ /* 0x000ff00000215000 */
[----:B------:R-:W-:Y:S08]  /*02f0*/  FRND.FTZ.FLOOR R8, R8 ;  /* 0x0000000800087307 */ /* 0x000ff00000215000 */
[----:B------:R-:W1:Y:S08]  /*0300*/  I2F.S16 R5, R5 ;  /* 0x0000000500057306 */ /* 0x000e700000101400 */
[----:B------:R-:W3:Y:S01]  /*0310*/  I2F.S16 R3, R3 ;  /* 0x0000000300037306 */ /* 0x000ee20000101400 */
[----:B-1----:R-:W-:Y:S01]  /*0320*/  FMUL R7, R5, R14 ;  /* 0x0000000e05077220 */ /* 0x002fe20000400000 */
[----:B---3--:R-:W-:-:S04]  /*0330*/  FMUL R9, R3, R8 ;  /* 0x0000000803097220 */ /* 0x008fc80000400000 */
[-C--:B------:R-:W-:Y:S01]  /*0340*/  FSETP.GT.AND P1, PT, R7, R12.reuse, PT ;  /* 0x0000000c0700720b */ /* 0x080fe20003f24000 */
[----:B------:R-:W1:Y:S01]  /*0350*/  LDC.64 R2, c[0x0][0x238] ;  /* 0x00008e00ff027b82 */ /* 0x000e620000000a00 */
[----:B------:R-:W-:Y:S02]  /*0360*/  FSETP.GT.AND P2, PT, R9, R12, PT ;  /* 0x0000000c0900720b */ /* 0x000fe40003f44000 */
[----:B------:R-:W-:Y:S02]  /*0370*/  FSETP.NAN.AND P3, PT, R7, R7, PT ;  /* 0x000000070700720b */ /* 0x000fe40003f68000 */
[----:B------:R-:W-:-:S07]  /*0380*/  FSETP.NAN.AND P4, PT, R9, R9, PT ;  /* 0x000000090900720b */ /* 0x000fce0003f88000 */
[-C--:B------:R-:W-:Y:S02]  /*0390*/  @!P1 FSEL R7, R7, R12.reuse, P3 ;  /* 0x0000000c07079208 */ /* 0x080fe40001800000 */
[----:B------:R-:W-:Y:S02]  /*03a0*/  @!P2 FSEL R9, R9, R12, P4 ;  /* 0x0000000c0909a208 */ /* 0x000fe40002000000 */
[-C--:B--2---:R-:W-:Y:S02]  /*03b0*/  FSETP.GEU.AND P3, PT, R7, R10.reuse, PT ;  /* 0x0000000a0700720b */ /* 0x084fe40003f6e000 */
[----:B------:R-:W-:Y:S02]  /*03c0*/  FSETP.GEU.AND P4, PT, R9, R10, PT ;  /* 0x0000000a0900720b */ /* 0x000fe40003f8e000 */
[----:B------:R-:W-:Y:S02]  /*03d0*/  FSETP.NAN.AND P1, PT, R7, R7, PT ;  /* 0x000000070700720b */ /* 0x000fe40003f28000 */
[----:B------:R-:W-:-:S07]  /*03e0*/  FSETP.NAN.AND P2, PT, R9, R9, PT ;  /* 0x000000090900720b */ /* 0x000fce0003f48000 */
[-C--:B------:R-:W-:Y:S02]  /*03f0*/  @P3 FSEL R7, R7, R10.reuse, P1 ;  /* 0x0000000a07073208 */ /* 0x080fe40000800000 */
[----:B------:R-:W-:-:S03]  /*0400*/  @P4 FSEL R9, R9, R10, P2 ;  /* 0x0000000a09094208 */ /* 0x000fc60001000000 */
[C---:B------:R-:W-:Y:S02]  /*0410*/  FADD R7, R6.reuse, R7 ;  /* 0x0000000706077221 */ /* 0x040fe40000000000 */
[----:B------:R-:W-:Y:S02]  /*0420*/  FADD R9, R6, R9 ;  /* 0x0000000906097221 */ /* 0x000fe40000000000 */
[C---:B------:R-:W-:Y:S02]  /*0430*/  FMUL R7, R0.reuse, R7 ;  /* 0x0000000700077220 */ /* 0x040fe40000400000 */
[----:B------:R-:W-:-:S03]  /*0440*/  FMUL R9, R0, R9 ;  /* 0x0000000900097220 */ /* 0x000fc60000400000 */
[----:B------:R-:W-:Y:S02]  /*0450*/  FSETP.GEU.AND P1, PT, R7, RZ, PT ;  /* 0x000000ff0700720b */ /* 0x000fe40003f2e000 */
[----:B------:R-:W-:Y:S01]  /*0460*/  FSETP.GEU.AND P2, PT, R9, RZ, PT ;  /* 0x000000ff0900720b */ /* 0x000fe20003f4e000 */
[----:B-1----:R-:W-:Y:S01]  /*0470*/  IMAD.WIDE R4, R4, 0x4, R2 ;  /* 0x0000000404047825 */ /* 0x002fe200078e0202 */
[----:B------:R-:W-:Y:S02]  /*0480*/  FSEL R8, R7, RZ, P1 ;  /* 0x000000ff07087208 */ /* 0x000fe40000800000 */
[----:B------:R-:W-:Y:S01]  /*0490*/  FSEL R9, R9, RZ, P2 ;  /* 0x000000ff09097208 */ /* 0x000fe20001000000 */
[----:B------:R-:W-:Y:S08]  /*04a0*/  @P0 EXIT ;  /* 0x000000000000094d */ /* 0x000ff00003800000 */
[----:B------:R-:W-:Y:S01]  /*04b0*/  STG.E.64 desc[UR4][R4.64], R8 ;  /* 0x0000000804007986 */ /* 0x000fe2000c101b04 */
[----:B------:R-:W-:Y:S05]  /*04c0*/  EXIT ;  /* 0x000000000000794d */ /* 0x000fea0003800000 */
.L_x_0:
[----:B------:R-:W-:-:S00]  /*04d0*/  BRA `(.L_x_0) ;  /* 0xfffffffc00fc7947 */ /* 0x000fc0000383ffff */
[----:B------:R-:W-:-:S00]  /*04e0*/  NOP ;  /* 0x0000000000007918 */ /* 0x000fc00000000000 */
        /* <DEDUP_REMOVED lines=9> */
.L_x_1:


//--------------------- .nv.global.init           --------------------------
	.section	.nv.global.init,"aw",@progbits
.nv.global.init:
	.type		_$_str,@object
	.size		_$_str,(.L_0 - _$_str)
_$_str:
        /*0000*/ 	.byte	0x5f, 0x5f, 0x43, 0x55, 0x44, 0x41, 0x5f, 0x46, 0x54, 0x5a, 0x00
.L_0:


//--------------------- .nv.constant0.triton_poi_fused_abs_add_clamp_div_floor_mul_relu_sign_sub_0 --------------------------
	.section	.nv.constant0.triton_poi_fused_abs_add_clamp_div_floor_mul_relu_sign_sub_0,"a",@progbits
	.sectionflags	@""
	.align	4
.nv.constant0.triton_poi_fused_abs_add_clamp_div_floor_mul_relu_sign_sub_0:
	.zero		580
